//
// Generated by NVIDIA NVVM Compiler
//
// Compiler Build ID: CL-36424714
// Cuda compilation tools, release 13.0, V13.0.88
// Based on NVVM 20.0.0
//

.version 9.0
.target sm_100
.address_size 64

	// .globl	_Z12saxpy_globalPKfPfiff
.const .align 4 .b8 c_params[8];
.extern .shared .align 16 .b8 tile[];

.visible .entry _Z12saxpy_globalPKfPfiff(
	.param .u64 .ptr .align 1 _Z12saxpy_globalPKfPfiff_param_0,
	.param .u64 .ptr .align 1 _Z12saxpy_globalPKfPfiff_param_1,
	.param .u32 _Z12saxpy_globalPKfPfiff_param_2,
	.param .f32 _Z12saxpy_globalPKfPfiff_param_3,
	.param .f32 _Z12saxpy_globalPKfPfiff_param_4
)
{
	.reg .pred 	%p<2>;
	.reg .b32 	%r<6>;
	.reg .b32 	%f<5>;
	.reg .b64 	%rd<8>;

	ld.param.u64 	%rd1, [_Z12saxpy_globalPKfPfiff_param_0];
	ld.param.u64 	%rd2, [_Z12saxpy_globalPKfPfiff_param_1];
	ld.param.u32 	%r2, [_Z12saxpy_globalPKfPfiff_param_2];
	ld.param.f32 	%f1, [_Z12saxpy_globalPKfPfiff_param_3];
	ld.param.f32 	%f2, [_Z12saxpy_globalPKfPfiff_param_4];
	mov.u32 	%r3, %ctaid.x;
	mov.u32 	%r4, %ntid.x;
	mov.u32 	%r5, %tid.x;
	mad.lo.s32 	%r1, %r3, %r4, %r5;
	setp.ge.s32 	%p1, %r1, %r2;
	@%p1 bra 	$L__BB0_2;
	cvta.to.global.u64 	%rd3, %rd1;
	cvta.to.global.u64 	%rd4, %rd2;
	mul.wide.s32 	%rd5, %r1, 4;
	add.s64 	%rd6, %rd3, %rd5;
	ld.global.nc.f32 	%f3, [%rd6];
	fma.rn.f32 	%f4, %f1, %f3, %f2;
	add.s64 	%rd7, %rd4, %rd5;
	st.global.f32 	[%rd7], %f4;
$L__BB0_2:
	ret;

}
	// .globl	_Z14saxpy_constantPKfPfi
.visible .entry _Z14saxpy_constantPKfPfi(
	.param .u64 .ptr .align 1 _Z14saxpy_constantPKfPfi_param_0,
	.param .u64 .ptr .align 1 _Z14saxpy_constantPKfPfi_param_1,
	.param .u32 _Z14saxpy_constantPKfPfi_param_2
)
{
	.reg .pred 	%p<2>;
	.reg .b32 	%r<6>;
	.reg .b32 	%f<5>;
	.reg .b64 	%rd<8>;

	ld.param.u64 	%rd1, [_Z14saxpy_constantPKfPfi_param_0];
	ld.param.u64 	%rd2, [_Z14saxpy_constantPKfPfi_param_1];
	ld.param.u32 	%r2, [_Z14saxpy_constantPKfPfi_param_2];
	mov.u32 	%r3, %ctaid.x;
	mov.u32 	%r4, %ntid.x;
	mov.u32 	%r5, %tid.x;
	mad.lo.s32 	%r1, %r3, %r4, %r5;
	setp.ge.s32 	%p1, %r1, %r2;
	@%p1 bra 	$L__BB1_2;
	cvta.to.global.u64 	%rd3, %rd1;
	cvta.to.global.u64 	%rd4, %rd2;
	ld.const.f32 	%f1, [c_params];
	ld.const.f32 	%f2, [c_params+4];
	mul.wide.s32 	%rd5, %r1, 4;
	add.s64 	%rd6, %rd3, %rd5;
	ld.global.nc.f32 	%f3, [%rd6];
	fma.rn.f32 	%f4, %f1, %f3, %f2;
	add.s64 	%rd7, %rd4, %rd5;
	st.global.f32 	[%rd7], %f4;
$L__BB1_2:
	ret;

}
	// .globl	_Z12saxpy_sharedPKfPfS1_i
.visible .entry _Z12saxpy_sharedPKfPfS1_i(
	.param .u64 .ptr .align 1 _Z12saxpy_sharedPKfPfS1_i_param_0,
	.param .u64 .ptr .align 1 _Z12saxpy_sharedPKfPfS1_i_param_1,
	.param .u64 .ptr .align 1 _Z12saxpy_sharedPKfPfS1_i_param_2,
	.param .u32 _Z12saxpy_sharedPKfPfS1_i_param_3
)
{
	.reg .pred 	%p<6>;
	.reg .b32 	%r<14>;
	.reg .b32 	%f<12>;
	.reg .b64 	%rd<12>;

	ld.param.u64 	%rd1, [_Z12saxpy_sharedPKfPfS1_i_param_0];
	ld.param.u64 	%rd2, [_Z12saxpy_sharedPKfPfS1_i_param_1];
	ld.param.u64 	%rd3, [_Z12saxpy_sharedPKfPfS1_i_param_2];
	ld.param.u32 	%r8, [_Z12saxpy_sharedPKfPfS1_i_param_3];
	mov.u32 	%r1, %tid.x;
	mov.u32 	%r2, %ctaid.x;
	mov.u32 	%r13, %ntid.x;
	mad.lo.s32 	%r4, %r2, %r13, %r1;
	setp.ge.s32 	%p1, %r4, %r8;
	mov.f32 	%f11, 0f00000000;
	@%p1 bra 	$L__BB2_2;
	cvta.to.global.u64 	%rd4, %rd1;
	cvta.to.global.u64 	%rd5, %rd2;
	ld.const.f32 	%f4, [c_params+4];
	ld.const.f32 	%f5, [c_params];
	mul.wide.s32 	%rd6, %r4, 4;
	add.s64 	%rd7, %rd4, %rd6;
	ld.global.nc.f32 	%f6, [%rd7];
	fma.rn.f32 	%f11, %f5, %f6, %f4;
	add.s64 	%rd8, %rd5, %rd6;
	st.global.f32 	[%rd8], %f11;
$L__BB2_2:
	shl.b32 	%r9, %r1, 2;
	mov.u32 	%r10, tile;
	add.s32 	%r5, %r10, %r9;
	st.shared.f32 	[%r5], %f11;
	bar.sync 	0;
	setp.lt.u32 	%p2, %r13, 2;
	@%p2 bra 	$L__BB2_6;
$L__BB2_3:
	shr.u32 	%r7, %r13, 1;
	setp.ge.u32 	%p3, %r1, %r7;
	@%p3 bra 	$L__BB2_5;
	shl.b32 	%r11, %r7, 2;
	add.s32 	%r12, %r5, %r11;
	ld.shared.f32 	%f7, [%r12];
	ld.shared.f32 	%f8, [%r5];
	add.f32 	%f9, %f7, %f8;
	st.shared.f32 	[%r5], %f9;
$L__BB2_5:
	bar.sync 	0;
	setp.gt.u32 	%p4, %r13, 3;
	mov.u32 	%r13, %r7;
	@%p4 bra 	$L__BB2_3;
$L__BB2_6:
	setp.ne.s32 	%p5, %r1, 0;
	@%p5 bra 	$L__BB2_8;
	ld.shared.f32 	%f10, [tile];
	cvta.to.global.u64 	%rd9, %rd3;
	mul.wide.u32 	%rd10, %r2, 4;
	add.s64 	%rd11, %rd9, %rd10;
	st.global.f32 	[%rd11], %f10;
$L__BB2_8:
	ret;

}
	// .globl	_Z15finalize_reducePKfPfi
.visible .entry _Z15finalize_reducePKfPfi(
	.param .u64 .ptr .align 1 _Z15finalize_reducePKfPfi_param_0,
	.param .u64 .ptr .align 1 _Z15finalize_reducePKfPfi_param_1,
	.param .u32 _Z15finalize_reducePKfPfi_param_2
)
{
	.reg .pred 	%p<4>;
	.reg .b32 	%r<7>;
	.reg .b32 	%f<9>;
	.reg .b64 	%rd<7>;

	ld.param.u64 	%rd2, [_Z15finalize_reducePKfPfi_param_0];
	ld.param.u64 	%rd3, [_Z15finalize_reducePKfPfi_param_1];
	ld.param.u32 	%r5, [_Z15finalize_reducePKfPfi_param_2];
	mov.u32 	%r1, %tid.x;
	setp.ge.s32 	%p1, %r1, %r5;
	mov.f32 	%f8, 0f00000000;
	@%p1 bra 	$L__BB3_3;
	mov.u32 	%r2, %ntid.x;
	cvta.to.global.u64 	%rd1, %rd2;
	mov.f32 	%f8, 0f00000000;
	mov.u32 	%r6, %r1;
$L__BB3_2:
	mul.wide.s32 	%rd4, %r6, 4;
	add.s64 	%rd5, %rd1, %rd4;
	ld.global.nc.f32 	%f6, [%rd5];
	add.f32 	%f8, %f8, %f6;
	add.s32 	%r6, %r6, %r2;
	setp.lt.s32 	%p2, %r6, %r5;
	@%p2 bra 	$L__BB3_2;
$L__BB3_3:
	setp.ne.s32 	%p3, %r1, 0;
	@%p3 bra 	$L__BB3_5;
	cvta.to.global.u64 	%rd6, %rd3;
	st.global.f32 	[%rd6], %f8;
$L__BB3_5:
	ret;

}


// ===== COMPILED SASS (sm_100) =====

	.target	sm_100

	.elftype	@"ET_EXEC"


//--------------------- .note.nv.tkinfo           --------------------------
	.section	.note.nv.tkinfo,"",@"SHT_NOTE"
	.sectionflags	@"SHF_NOTE_NV_TKINFO"
	.tkinfo
        /*0018*/ 	.word	0x00000002
        /*0030*/ 	.string	""
        /*0030*/ 	.string	"ptxas"
        /*0030*/ 	.string	"Cuda compilation tools, release 13.0, V13.0.88"
        /*0030*/ 	.string	"Build cuda_13.0.r13.0/compiler.36424714_0"
        /*0030*/ 	.string	"-arch sm_100 -m 64 "



//--------------------- .note.nv.cuinfo           --------------------------
	.section	.note.nv.cuinfo,"",@"SHT_NOTE"
	.sectionflags	@"SHF_NOTE_NV_CUINFO"
        /*0018*/ 	.short	0x0002
        /*001a*/ 	.short	0x0064
        /*001c*/ 	.short	0x0082
	.zero		2


//--------------------- .nv.info                  --------------------------
	.section	.nv.info,"",@"SHT_CUDA_INFO"
	.align	4


	//----- nvinfo : EIATTR_REGCOUNT
	.align		4
        /*0000*/ 	.byte	0x04, 0x2f
        /*0002*/ 	.short	(.L_2 - .L_1)
	.align		4
.L_1:
        /*0004*/ 	.word	index@(_Z12saxpy_globalPKfPfiff)
        /*0008*/ 	.word	0x0000000c


	//----- nvinfo : EIATTR_FRAME_SIZE
	.align		4
.L_2:
        /*000c*/ 	.byte	0x04, 0x11
        /*000e*/ 	.short	(.L_4 - .L_3)
	.align		4
.L_3:
        /*0010*/ 	.word	index@(_Z12saxpy_globalPKfPfiff)
        /*0014*/ 	.word	0x00000000


	//----- nvinfo : EIATTR_REGCOUNT
	.align		4
.L_4:
        /*0018*/ 	.byte	0x04, 0x2f
        /*001a*/ 	.short	(.L_6 - .L_5)
	.align		4
.L_5:
        /*001c*/ 	.word	index@(_Z14saxpy_constantPKfPfi)
        /*0020*/ 	.word	0x0000000c


	//----- nvinfo : EIATTR_FRAME_SIZE
	.align		4
.L_6:
        /*0024*/ 	.byte	0x04, 0x11
        /*0026*/ 	.short	(.L_8 - .L_7)
	.align		4
.L_7:
        /*0028*/ 	.word	index@(_Z14saxpy_constantPKfPfi)
        /*002c*/ 	.word	0x00000000


	//----- nvinfo : EIATTR_REGCOUNT
	.align		4
.L_8:
        /*0030*/ 	.byte	0x04, 0x2f
        /*0032*/ 	.short	(.L_10 - .L_9)
	.align		4
.L_9:
        /*0034*/ 	.word	index@(_Z12saxpy_sharedPKfPfS1_i)
        /*0038*/ 	.word	0x00000010


	//----- nvinfo : EIATTR_FRAME_SIZE
	.align		4
.L_10:
        /*003c*/ 	.byte	0x04, 0x11
        /*003e*/ 	.short	(.L_12 - .L_11)
	.align		4
.L_11:
        /*0040*/ 	.word	index@(_Z12saxpy_sharedPKfPfS1_i)
        /*0044*/ 	.word	0x00000000


	//----- nvinfo : EIATTR_REGCOUNT
	.align		4
.L_12:
        /*0048*/ 	.byte	0x04, 0x2f
        /*004a*/ 	.short	(.L_14 - .L_13)
	.align		4
.L_13:
        /*004c*/ 	.word	index@(_Z15finalize_reducePKfPfi)
        /*0050*/ 	.word	0x0000000c


	//----- nvinfo : EIATTR_FRAME_SIZE
	.align		4
.L_14:
        /*0054*/ 	.byte	0x04, 0x11
        /*0056*/ 	.short	(.L_16 - .L_15)
	.align		4
.L_15:
        /*0058*/ 	.word	index@(_Z15finalize_reducePKfPfi)
        /*005c*/ 	.word	0x00000000


	//----- nvinfo : EIATTR_MIN_STACK_SIZE
	.align		4
.L_16:
        /*0060*/ 	.byte	0x04, 0x12
        /*0062*/ 	.short	(.L_18 - .L_17)
	.align		4
.L_17:
        /*0064*/ 	.word	index@(_Z15finalize_reducePKfPfi)
        /*0068*/ 	.word	0x00000000


	//----- nvinfo : EIATTR_MIN_STACK_SIZE
	.align		4
.L_18:
        /*006c*/ 	.byte	0x04, 0x12
        /*006e*/ 	.short	(.L_20 - .L_19)
	.align		4
.L_19:
        /*0070*/ 	.word	index@(_Z12saxpy_sharedPKfPfS1_i)
        /*0074*/ 	.word	0x00000000


	//----- nvinfo : EIATTR_MIN_STACK_SIZE
	.align		4
.L_20:
        /*0078*/ 	.byte	0x04, 0x12
        /*007a*/ 	.short	(.L_22 - .L_21)
	.align		4
.L_21:
        /*007c*/ 	.word	index@(_Z14saxpy_constantPKfPfi)
        /*0080*/ 	.word	0x00000000


	//----- nvinfo : EIATTR_MIN_STACK_SIZE
	.align		4
.L_22:
        /*0084*/ 	.byte	0x04, 0x12
        /*0086*/ 	.short	(.L_24 - .L_23)
	.align		4
.L_23:
        /*0088*/ 	.word	index@(_Z12saxpy_globalPKfPfiff)
        /*008c*/ 	.word	0x00000000
.L_24:


//--------------------- .nv.compat                --------------------------
	.section	.nv.compat,"",@"SHT_CUDA_COMPAT_INFO"
	.align	4
        /*0000*/ 	.byte	0x02, 0x09, 0x00, 0x00, 0x02, 0x02, 0x01, 0x00, 0x02, 0x05, 0x05, 0x00, 0x03, 0x07, 0x01, 0x01
        /*0010*/ 	.byte	0x02, 0x03, 0x00, 0x00, 0x02, 0x06, 0x01, 0x00, 0x04, 0x0b, 0x08, 0x00, 0x09, 0x00, 0x00, 0x00
        /*0020*/ 	.byte	0x00, 0x00, 0x00, 0x00


//--------------------- .nv.info._Z15finalize_reducePKfPfi --------------------------
	.section	.nv.info._Z15finalize_reducePKfPfi,"",@"SHT_CUDA_INFO"
	.sectionflags	@""
	.align	4


	//----- nvinfo : EIATTR_CUDA_API_VERSION
	.align		4
        /*0000*/ 	.byte	0x04, 0x37
        /*0002*/ 	.short	(.L_26 - .L_25)
.L_25:
        /*0004*/ 	.word	0x00000082


	//----- nvinfo : EIATTR_KPARAM_INFO
	.align		4
.L_26:
        /*0008*/ 	.byte	0x04, 0x17
        /*000a*/ 	.short	(.L_28 - .L_27)
.L_27:
        /*000c*/ 	.word	0x00000000
        /*0010*/ 	.short	0x0002
        /*0012*/ 	.short	0x0010
        /*0014*/ 	.byte	0x00, 0xf0, 0x11, 0x00


	//----- nvinfo : EIATTR_KPARAM_INFO
	.align		4
.L_28:
        /*0018*/ 	.byte	0x04, 0x17
        /*001a*/ 	.short	(.L_30 - .L_29)
.L_29:
        /*001c*/ 	.word	0x00000000
        /*0020*/ 	.short	0x0001
        /*0022*/ 	.short	0x0008
        /*0024*/ 	.byte	0x00, 0xf5, 0x21, 0x00


	//----- nvinfo : EIATTR_KPARAM_INFO
	.align		4
.L_30:
        /*0028*/ 	.byte	0x04, 0x17
        /*002a*/ 	.short	(.L_32 - .L_31)
.L_31:
        /*002c*/ 	.word	0x00000000
        /*0030*/ 	.short	0x0000
        /*0032*/ 	.short	0x0000
        /*0034*/ 	.byte	0x00, 0xf5, 0x21, 0x00


	//----- nvinfo : EIATTR_SPARSE_MMA_MASK
	.align		4
.L_32:
        /*0038*/ 	.byte	0x03, 0x50
        /*003a*/ 	.short	0x0000


	//----- nvinfo : EIATTR_MAXREG_COUNT
	.align		4
        /*003c*/ 	.byte	0x03, 0x1b
        /*003e*/ 	.short	0x00ff


	//----- nvinfo : EIATTR_MERCURY_ISA_VERSION
	.align		4
        /*0040*/ 	.byte	0x03, 0x5f
        /*0042*/ 	.short	0x0101


	//----- nvinfo : EIATTR_VRC_CTA_INIT_COUNT
	.align		4
        /*0044*/ 	.byte	0x02, 0x4a
	.zero		1
	.zero		1


	//----- nvinfo : EIATTR_EXIT_INSTR_OFFSETS
	.align		4
        /*0048*/ 	.byte	0x04, 0x1c
        /*004a*/ 	.short	(.L_34 - .L_33)


	//   ....[0]....
.L_33:
        /*004c*/ 	.word	0x00000130


	//   ....[1]....
        /*0050*/ 	.word	0x00000160


	//----- nvinfo : EIATTR_CRS_STACK_SIZE
	.align		4
.L_34:
        /*0054*/ 	.byte	0x04, 0x1e
        /*0056*/ 	.short	(.L_36 - .L_35)
.L_35:
        /*0058*/ 	.word	0x00000000


	//----- nvinfo : EIATTR_CBANK_PARAM_SIZE
	.align		4
.L_36:
        /*005c*/ 	.byte	0x03, 0x19
        /*005e*/ 	.short	0x0014


	//----- nvinfo : EIATTR_PARAM_CBANK
	.align		4
        /*0060*/ 	.byte	0x04, 0x0a
        /*0062*/ 	.short	(.L_38 - .L_37)
	.align		4
.L_37:
        /*0064*/ 	.word	index@(.nv.constant0._Z15finalize_reducePKfPfi)
        /*0068*/ 	.short	0x0380
        /*006a*/ 	.short	0x0014


	//----- nvinfo : EIATTR_SW_WAR
	.align		4
.L_38:
        /*006c*/ 	.byte	0x04, 0x36
        /*006e*/ 	.short	(.L_40 - .L_39)
.L_39:
        /*0070*/ 	.word	0x00000008
.L_40:


//--------------------- .nv.info._Z12saxpy_sharedPKfPfS1_i --------------------------
	.section	.nv.info._Z12saxpy_sharedPKfPfS1_i,"",@"SHT_CUDA_INFO"
	.sectionflags	@""
	.align	4


	//----- nvinfo : EIATTR_CUDA_API_VERSION
	.align		4
        /*0000*/ 	.byte	0x04, 0x37
        /*0002*/ 	.short	(.L_42 - .L_41)
.L_41:
        /*0004*/ 	.word	0x00000082


	//----- nvinfo : EIATTR_KPARAM_INFO
	.align		4
.L_42:
        /*0008*/ 	.byte	0x04, 0x17
        /*000a*/ 	.short	(.L_44 - .L_43)
.L_43:
        /*000c*/ 	.word	0x00000000
        /*0010*/ 	.short	0x0003
        /*0012*/ 	.short	0x0018
        /*0014*/ 	.byte	0x00, 0xf0, 0x11, 0x00


	//----- nvinfo : EIATTR_KPARAM_INFO
	.align		4
.L_44:
        /*0018*/ 	.byte	0x04, 0x17
        /*001a*/ 	.short	(.L_46 - .L_45)
.L_45:
        /*001c*/ 	.word	0x00000000
        /*0020*/ 	.short	0x0002
        /*0022*/ 	.short	0x0010
        /*0024*/ 	.byte	0x00, 0xf5, 0x21, 0x00


	//----- nvinfo : EIATTR_KPARAM_INFO
	.align		4
.L_46:
        /*0028*/ 	.byte	0x04, 0x17
        /*002a*/ 	.short	(.L_48 - .L_47)
.L_47:
        /*002c*/ 	.word	0x00000000
        /*0030*/ 	.short	0x0001
        /*0032*/ 	.short	0x0008
        /*0034*/ 	.byte	0x00, 0xf5, 0x21, 0x00


	//----- nvinfo : EIATTR_KPARAM_INFO
	.align		4
.L_48:
        /*0038*/ 	.byte	0x04, 0x17
        /*003a*/ 	.short	(.L_50 - .L_49)
.L_49:
        /*003c*/ 	.word	0x00000000
        /*0040*/ 	.short	0x0000
        /*0042*/ 	.short	0x0000
        /*0044*/ 	.byte	0x00, 0xf5, 0x21, 0x00


	//----- nvinfo : EIATTR_SPARSE_MMA_MASK
	.align		4
.L_50:
        /*0048*/ 	.byte	0x03, 0x50
        /*004a*/ 	.short	0x0000


	//----- nvinfo : EIATTR_MAXREG_COUNT
	.align		4
        /*004c*/ 	.byte	0x03, 0x1b
        /*004e*/ 	.short	0x00ff


	//----- nvinfo : EIATTR_NUM_BARRIERS
	.align		4
        /*0050*/ 	.byte	0x02, 0x4c
        /*0052*/ 	.byte	0x01
	.zero		1


	//----- nvinfo : EIATTR_MERCURY_ISA_VERSION
	.align		4
        /*0054*/ 	.byte	0x03, 0x5f
        /*0056*/ 	.short	0x0101


	//----- nvinfo : EIATTR_VRC_CTA_INIT_COUNT
	.align		4
        /*0058*/ 	.byte	0x02, 0x4a
	.zero		1
	.zero		1


	//----- nvinfo : EIATTR_EXIT_INSTR_OFFSETS
	.align		4
        /*005c*/ 	.byte	0x04, 0x1c
        /*005e*/ 	.short	(.L_52 - .L_51)


	//   ....[0]....
.L_51:
        /*0060*/ 	.word	0x00000260


	//   ....[1]....
        /*0064*/ 	.word	0x000002e0


	//----- nvinfo : EIATTR_CBANK_PARAM_SIZE
	.align		4
.L_52:
        /*0068*/ 	.byte	0x03, 0x19
        /*006a*/ 	.short	0x001c


	//----- nvinfo : EIATTR_PARAM_CBANK
	.align		4
        /*006c*/ 	.byte	0x04, 0x0a
        /*006e*/ 	.short	(.L_54 - .L_53)
	.align		4
.L_53:
        /*0070*/ 	.word	index@(.nv.constant0._Z12saxpy_sharedPKfPfS1_i)
        /*0074*/ 	.short	0x0380
        /*0076*/ 	.short	0x001c


	//----- nvinfo : EIATTR_SW_WAR
	.align		4
.L_54:
        /*0078*/ 	.byte	0x04, 0x36
        /*007a*/ 	.short	(.L_56 - .L_55)
.L_55:
        /*007c*/ 	.word	0x00000008
.L_56:


//--------------------- .nv.info._Z14saxpy_constantPKfPfi --------------------------
	.section	.nv.info._Z14saxpy_constantPKfPfi,"",@"SHT_CUDA_INFO"
	.sectionflags	@""
	.align	4


	//----- nvinfo : EIATTR_CUDA_API_VERSION
	.align		4
        /*0000*/ 	.byte	0x04, 0x37
        /*0002*/ 	.short	(.L_58 - .L_57)
.L_57:
        /*0004*/ 	.word	0x00000082


	//----- nvinfo : EIATTR_KPARAM_INFO
	.align		4
.L_58:
        /*0008*/ 	.byte	0x04, 0x17
        /*000a*/ 	.short	(.L_60 - .L_59)
.L_59:
        /*000c*/ 	.word	0x00000000
        /*0010*/ 	.short	0x0002
        /*0012*/ 	.short	0x0010
        /*0014*/ 	.byte	0x00, 0xf0, 0x11, 0x00


	//----- nvinfo : EIATTR_KPARAM_INFO
	.align		4
.L_60:
        /*0018*/ 	.byte	0x04, 0x17
        /*001a*/ 	.short	(.L_62 - .L_61)
.L_61:
        /*001c*/ 	.word	0x00000000
        /*0020*/ 	.short	0x0001
        /*0022*/ 	.short	0x0008
        /*0024*/ 	.byte	0x00, 0xf5, 0x21, 0x00


	//----- nvinfo : EIATTR_KPARAM_INFO
	.align		4
.L_62:
        /*0028*/ 	.byte	0x04, 0x17
        /*002a*/ 	.short	(.L_64 - .L_63)
.L_63:
        /*002c*/ 	.word	0x00000000
        /*0030*/ 	.short	0x0000
        /*0032*/ 	.short	0x0000
        /*0034*/ 	.byte	0x00, 0xf5, 0x21, 0x00


	//----- nvinfo : EIATTR_SPARSE_MMA_MASK
	.align		4
.L_64:
        /*0038*/ 	.byte	0x03, 0x50
        /*003a*/ 	.short	0x0000


	//----- nvinfo : EIATTR_MAXREG_COUNT
	.align		4
        /*003c*/ 	.byte	0x03, 0x1b
        /*003e*/ 	.short	0x00ff


	//----- nvinfo : EIATTR_MERCURY_ISA_VERSION
	.align		4
        /*0040*/ 	.byte	0x03, 0x5f
        /*0042*/ 	.short	0x0101


	//----- nvinfo : EIATTR_VRC_CTA_INIT_COUNT
	.align		4
        /*0044*/ 	.byte	0x02, 0x4a
	.zero		1
	.zero		1


	//----- nvinfo : EIATTR_EXIT_INSTR_OFFSETS
	.align		4
        /*0048*/ 	.byte	0x04, 0x1c
        /*004a*/ 	.short	(.L_66 - .L_65)


	//   ....[0]....
.L_65:
        /*004c*/ 	.word	0x00000070


	//   ....[1]....
        /*0050*/ 	.word	0x00000110


	//----- nvinfo : EIATTR_CBANK_PARAM_SIZE
	.align		4
.L_66:
        /*0054*/ 	.byte	0x03, 0x19
        /*0056*/ 	.short	0x0014


	//----- nvinfo : EIATTR_PARAM_CBANK
	.align		4
        /*0058*/ 	.byte	0x04, 0x0a
        /*005a*/ 	.short	(.L_68 - .L_67)
	.align		4
.L_67:
        /*005c*/ 	.word	index@(.nv.constant0._Z14saxpy_constantPKfPfi)
        /*0060*/ 	.short	0x0380
        /*0062*/ 	.short	0x0014


	//----- nvinfo : EIATTR_SW_WAR
	.align		4
.L_68:
        /*0064*/ 	.byte	0x04, 0x36
        /*0066*/ 	.short	(.L_70 - .L_69)
.L_69:
        /*0068*/ 	.word	0x00000008
.L_70:


//--------------------- .nv.info._Z12saxpy_globalPKfPfiff --------------------------
	.section	.nv.info._Z12saxpy_globalPKfPfiff,"",@"SHT_CUDA_INFO"
	.sectionflags	@""
	.align	4


	//----- nvinfo : EIATTR_CUDA_API_VERSION
	.align		4
        /*0000*/ 	.byte	0x04, 0x37
        /*0002*/ 	.short	(.L_72 - .L_71)
.L_71:
        /*0004*/ 	.word	0x00000082


	//----- nvinfo : EIATTR_KPARAM_INFO
	.align		4
.L_72:
        /*0008*/ 	.byte	0x04, 0x17
        /*000a*/ 	.short	(.L_74 - .L_73)
.L_73:
        /*000c*/ 	.word	0x00000000
        /*0010*/ 	.short	0x0004
        /*0012*/ 	.short	0x0018
        /*0014*/ 	.byte	0x00, 0xf0, 0x11, 0x00


	//----- nvinfo : EIATTR_KPARAM_INFO
	.align		4
.L_74:
        /*0018*/ 	.byte	0x04, 0x17
        /*001a*/ 	.short	(.L_76 - .L_75)
.L_75:
        /*001c*/ 	.word	0x00000000
        /*0020*/ 	.short	0x0003
        /*0022*/ 	.short	0x0014
        /*0024*/ 	.byte	0x00, 0xf0, 0x11, 0x00


	//----- nvinfo : EIATTR_KPARAM_INFO
	.align		4
.L_76:
        /*0028*/ 	.byte	0x04, 0x17
        /*002a*/ 	.short	(.L_78 - .L_77)
.L_77:
        /*002c*/ 	.word	0x00000000
        /*0030*/ 	.short	0x0002
        /*0032*/ 	.short	0x0010
        /*0034*/ 	.byte	0x00, 0xf0, 0x11, 0x00


	//----- nvinfo : EIATTR_KPARAM_INFO
	.align		4
.L_78:
        /*0038*/ 	.byte	0x04, 0x17
        /*003a*/ 	.short	(.L_80 - .L_79)
.L_79:
        /*003c*/ 	.word	0x00000000
        /*0040*/ 	.short	0x0001
        /*0042*/ 	.short	0x0008
        /*0044*/ 	.byte	0x00, 0xf5, 0x21, 0x00


	//----- nvinfo : EIATTR_KPARAM_INFO
	.align		4
.L_80:
        /*0048*/ 	.byte	0x04, 0x17
        /*004a*/ 	.short	(.L_82 - .L_81)
.L_81:
        /*004c*/ 	.word	0x00000000
        /*0050*/ 	.short	0x0000
        /*0052*/ 	.short	0x0000
        /*0054*/ 	.byte	0x00, 0xf5, 0x21, 0x00


	//----- nvinfo : EIATTR_SPARSE_MMA_MASK
	.align		4
.L_82:
        /*0058*/ 	.byte	0x03, 0x50
        /*005a*/ 	.short	0x0000


	//----- nvinfo : EIATTR_MAXREG_COUNT
	.align		4
        /*005c*/ 	.byte	0x03, 0x1b
        /*005e*/ 	.short	0x00ff


	//----- nvinfo : EIATTR_MERCURY_ISA_VERSION
	.align		4
        /*0060*/ 	.byte	0x03, 0x5f
        /*0062*/ 	.short	0x0101


	//----- nvinfo : EIATTR_VRC_CTA_INIT_COUNT
	.align		4
        /*0064*/ 	.byte	0x02, 0x4a
	.zero		1
	.zero		1


	//----- nvinfo : EIATTR_EXIT_INSTR_OFFSETS
	.align		4
        /*0068*/ 	.byte	0x04, 0x1c
        /*006a*/ 	.short	(.L_84 - .L_83)


	//   ....[0]....
.L_83:
        /*006c*/ 	.word	0x00000070


	//   ....[1]....
        /*0070*/ 	.word	0x00000120


	//----- nvinfo : EIATTR_CBANK_PARAM_SIZE
	.align		4
.L_84:
        /*0074*/ 	.byte	0x03, 0x19
        /*0076*/ 	.short	0x001c


	//----- nvinfo : EIATTR_PARAM_CBANK
	.align		4
        /*0078*/ 	.byte	0x04, 0x0a
        /*007a*/ 	.short	(.L_86 - .L_85)
	.align		4
.L_85:
        /*007c*/ 	.word	index@(.nv.constant0._Z12saxpy_globalPKfPfiff)
        /*0080*/ 	.short	0x0380
        /*0082*/ 	.short	0x001c


	//----- nvinfo : EIATTR_SW_WAR
	.align		4
.L_86:
        /*0084*/ 	.byte	0x04, 0x36
        /*0086*/ 	.short	(.L_88 - .L_87)
.L_87:
        /*0088*/ 	.word	0x00000008
.L_88:


//--------------------- .nv.callgraph             --------------------------
	.section	.nv.callgraph,"",@"SHT_CUDA_CALLGRAPH"
	.align	4
	.sectionentsize	8
	.align		4
        /*0000*/ 	.word	0x00000000
	.align		4
        /*0004*/ 	.word	0xffffffff
	.align		4
        /*0008*/ 	.word	0x00000000
	.align		4
        /*000c*/ 	.word	0xfffffffe
	.align		4
        /*0010*/ 	.word	0x00000000
	.align		4
        /*0014*/ 	.word	0xfffffffd
	.align		4
        /*0018*/ 	.word	0x00000000
	.align		4
        /*001c*/ 	.word	0xfffffffc


//--------------------- .nv.constant3             --------------------------
	.section	.nv.constant3,"a",@progbits
	.align	4
.nv.constant3:
	.type		c_params,@object
	.size		c_params,(.L_0 - c_params)
c_params:
	.zero		8
.L_0:


//--------------------- .text._Z15finalize_reducePKfPfi --------------------------
	.section	.text._Z15finalize_reducePKfPfi,"ax",@progbits
	.align	128
        .global         _Z15finalize_reducePKfPfi
        .type           _Z15finalize_reducePKfPfi,@function
        .size           _Z15finalize_reducePKfPfi,(.L_x_9 - _Z15finalize_reducePKfPfi)
        .other          _Z15finalize_reducePKfPfi,@"STO_CUDA_ENTRY STV_DEFAULT"
_Z15finalize_reducePKfPfi:
.text._Z15finalize_reducePKfPfi:
[----:B------:R-:W-:Y:S01]  /*0000*/  LDC R1, c[0x0][0x37c] ;  /* 0x0000df00ff017b82 */ /* 0x000fe20000000800 */
[----:B------:R-:W0:Y:S01]  /*0010*/  S2R R9, SR_TID.X ;  /* 0x0000000000097919 */ /* 0x000e220000002100 */
[----:B------:R-:W0:Y:S01]  /*0020*/  LDCU UR6, c[0x0][0x390] ;  /* 0x00007200ff0677ac */ /* 0x000e220008000800 */
[----:B------:R-:W-:Y:S01]  /*0030*/  BSSY.RECONVERGENT B0, `(.L_x_0) ;  /* 0x000000f000007945 */ /* 0x000fe20003800200 */
[----:B------:R-:W-:Y:S01]  /*0040*/  IMAD.MOV.U32 R7, RZ, RZ, RZ ;  /* 0x000000ffff077224 */ /* 0x000fe200078e00ff */
[----:B------:R-:W1:Y:S01]  /*0050*/  LDCU.64 UR4, c[0x0][0x358] ;  /* 0x00006b00ff0477ac */ /* 0x000e620008000a00 */
[C---:B0-----:R-:W-:Y:S02]  /*0060*/  ISETP.GE.AND P1, PT, R9.reuse, UR6, PT ;  /* 0x0000000609007c0c */ /* 0x041fe4000bf26270 */
[----:B------:R-:W-:-:S11]  /*0070*/  ISETP.NE.AND P0, PT, R9, RZ, PT ;  /* 0x000000ff0900720c */ /* 0x000fd60003f05270 */
[----:B-1----:R-:W-:Y:S05]  /*0080*/  @P1 BRA `(.L_x_1) ;  /* 0x0000000000241947 */ /* 0x002fea0003800000 */
[----:B------:R-:W0:Y:S01]  /*0090*/  LDC R0, c[0x0][0x360] ;  /* 0x0000d800ff007b82 */ /* 0x000e220000000800 */
[----:B------:R-:W-:-:S07]  /*00a0*/  HFMA2 R7, -RZ, RZ, 0, 0 ;  /* 0x00000000ff077431 */ /* 0x000fce00000001ff */
[----:B------:R-:W1:Y:S02]  /*00b0*/  LDC.64 R4, c[0x0][0x380] ;  /* 0x0000e000ff047b82 */ /* 0x000e640000000a00 */
.L_x_2:
[----:B-1----:R-:W-:-:S06]  /*00c0*/  IMAD.WIDE R2, R9, 0x4, R4 ;  /* 0x0000000409027825 */ /* 0x002fcc00078e0204 */
[----:B------:R-:W2:Y:S01]  /*00d0*/  LDG.E.CONSTANT R2, desc[UR4][R2.64] ;  /* 0x0000000402027981 */ /* 0x000ea2000c1e9900 */
[----:B0-----:R-:W-:-:S05]  /*00e0*/  IMAD.IADD R9, R0, 0x1, R9 ;  /* 0x0000000100097824 */ /* 0x001fca00078e0209 */
[----:B------:R-:W-:Y:S01]  /*00f0*/  ISETP.GE.AND P1, PT, R9, UR6, PT ;  /* 0x0000000609007c0c */ /* 0x000fe2000bf26270 */
[----:B--2---:R-:W-:-:S12]  /*0100*/  FADD R7, R2, R7 ;  /* 0x0000000702077221 */ /* 0x004fd80000000000 */
[----:B------:R-:W-:Y:S05]  /*0110*/  @!P1 BRA `(.L_x_2) ;  /* 0xfffffffc00e89947 */ /* 0x000fea000383ffff */
.L_x_1:
[----:B------:R-:W-:Y:S05]  /*0120*/  BSYNC.RECONVERGENT B0 ;  /* 0x0000000000007941 */ /* 0x000fea0003800200 */
.L_x_0:
[----:B------:R-:W-:Y:S05]  /*0130*/  @P0 EXIT ;  /* 0x000000000000094d */ /* 0x000fea0003800000 */
[----:B------:R-:W0:Y:S02]  /*0140*/  LDC.64 R2, c[0x0][0x388] ;  /* 0x0000e200ff027b82 */ /* 0x000e240000000a00 */
[----:B0-----:R-:W-:Y:S01]  /*0150*/  STG.E desc[UR4][R2.64], R7 ;  /* 0x0000000702007986 */ /* 0x001fe2000c101904 */
[----:B------:R-:W-:Y:S05]  /*0160*/  EXIT ;  /* 0x000000000000794d */ /* 0x000fea0003800000 */
.L_x_3:
[----:B------:R-:W-:-:S00]  /*0170*/  BRA `(.L_x_3) ;  /* 0xfffffffc00fc7947 */ /* 0x000fc0000383ffff */
[----:B------:R-:W-:-:S00]  /*0180*/  NOP ;  /* 0x0000000000007918 */ /* 0x000fc00000000000 */
[----:B------:R-:W-:-:S00]  /*0190*/  NOP ;  /* 0x0000000000007918 */ /* 0x000fc00000000000 */
[----:B------:R-:W-:-:S00]  /*01a0*/  NOP ;  /* 0x0000000000007918 */ /* 0x000fc00000000000 */
[----:B------:R-:W-:-:S00]  /*01b0*/  NOP ;  /* 0x0000000000007918 */ /* 0x000fc00000000000 */
[----:B------:R-:W-:-:S00]  /*01c0*/  NOP ;  /* 0x0000000000007918 */ /* 0x000fc00000000000 */
[----:B------:R-:W-:-:S00]  /*01d0*/  NOP ;  /* 0x0000000000007918 */ /* 0x000fc00000000000 */
[----:B------:R-:W-:-:S00]  /*01e0*/  NOP ;  /* 0x0000000000007918 */ /* 0x000fc00000000000 */
[----:B------:R-:W-:-:S00]  /*01f0*/  NOP ;  /* 0x0000000000007918 */ /* 0x000fc00000000000 */
.L_x_9:


//--------------------- .text._Z12saxpy_sharedPKfPfS1_i --------------------------
	.section	.text._Z12saxpy_sharedPKfPfS1_i,"ax",@progbits
	.align	128
        .global         _Z12saxpy_sharedPKfPfS1_i
        .type           _Z12saxpy_sharedPKfPfS1_i,@function
        .size           _Z12saxpy_sharedPKfPfS1_i,(.L_x_10 - _Z12saxpy_sharedPKfPfS1_i)
        .other          _Z12saxpy_sharedPKfPfS1_i,@"STO_CUDA_ENTRY STV_DEFAULT"
_Z12saxpy_sharedPKfPfS1_i:
.text._Z12saxpy_sharedPKfPfS1_i:
[----:B------:R-:W-:Y:S01]  /*0000*/  LDC R1, c[0x0][0x37c] ;  /* 0x0000df00ff017b82 */ /* 0x000fe20000000800 */
[----:B------:R-:W0:Y:S01]  /*0010*/  S2R R8, SR_TID.X ;  /* 0x0000000000087919 */ /* 0x000e220000002100 */
[----:B------:R-:W0:Y:S06]  /*0020*/  LDCU UR8, c[0x0][0x360] ;  /* 0x00006c00ff0877ac */ /* 0x000e2c0008000800 */
[----:B------:R-:W1:Y:S01]  /*0030*/  LDC.64 R2, c[0x0][0x380] ;  /* 0x0000e000ff027b82 */ /* 0x000e620000000a00 */
[----:B------:R-:W0:Y:S01]  /*0040*/  S2R R11, SR_CTAID.X ;  /* 0x00000000000b7919 */ /* 0x000e220000002500 */
[----:B------:R-:W2:Y:S01]  /*0050*/  LDCU UR4, c[0x0][0x398] ;  /* 0x00007300ff0477ac */ /* 0x000ea20008000800 */
[----:B------:R-:W3:Y:S05]  /*0060*/  LDCU.64 UR6, c[0x0][0x358] ;  /* 0x00006b00ff0677ac */ /* 0x000eea0008000a00 */
[----:B------:R-:W4:Y:S08]  /*0070*/  S2UR UR5, SR_CgaCtaId ;  /* 0x00000000000579c3 */ /* 0x000f300000008800 */
[----:B------:R-:W5:Y:S01]  /*0080*/  LDC.64 R4, c[0x0][0x388] ;  /* 0x0000e200ff047b82 */ /* 0x000f620000000a00 */
[----:B0-----:R-:W-:-:S05]  /*0090*/  IMAD R7, R11, UR8, R8 ;  /* 0x000000080b077c24 */ /* 0x001fca000f8e0208 */
[----:B--2---:R-:W-:-:S13]  /*00a0*/  ISETP.GE.AND P1, PT, R7, UR4, PT ;  /* 0x0000000407007c0c */ /* 0x004fda000bf26270 */
[----:B-1----:R-:W-:Y:S01]  /*00b0*/  @!P1 IMAD.WIDE R2, R7, 0x4, R2 ;  /* 0x0000000407029825 */ /* 0x002fe200078e0202 */
[----:B------:R-:W0:Y:S05]  /*00c0*/  @!P1 LDC.64 R12, c[0x3][RZ] ;  /* 0x00c00000ff0c9b82 */ /* 0x000e2a0000000a00 */
[----:B---3--:R-:W0:Y:S01]  /*00d0*/  @!P1 LDG.E.CONSTANT R2, desc[UR6][R2.64] ;  /* 0x0000000602029981 */ /* 0x008e22000c1e9900 */
[----:B------:R-:W-:Y:S01]  /*00e0*/  IMAD.U32 R0, RZ, RZ, UR8 ;  /* 0x00000008ff007e24 */ /* 0x000fe2000f8e00ff */
[----:B------:R-:W-:Y:S01]  /*00f0*/  UMOV UR4, 0x400 ;  /* 0x0000040000047882 */ /* 0x000fe20000000000 */
[----:B------:R-:W-:Y:S01]  /*0100*/  IMAD.MOV.U32 R9, RZ, RZ, RZ ;  /* 0x000000ffff097224 */ /* 0x000fe200078e00ff */
[----:B----4-:R-:W-:Y:S01]  /*0110*/  ULEA UR4, UR5, UR4, 0x18 ;  /* 0x0000000405047291 */ /* 0x010fe2000f8ec0ff */
[----:B------:R-:W-:-:S02]  /*0120*/  ISETP.NE.AND P0, PT, R8, RZ, PT ;  /* 0x000000ff0800720c */ /* 0x000fc40003f05270 */
[----:B------:R-:W-:-:S03]  /*0130*/  ISETP.GE.U32.AND P2, PT, R0, 0x2, PT ;  /* 0x000000020000780c */ /* 0x000fc60003f46070 */
[----:B------:R-:W-:Y:S01]  /*0140*/  LEA R6, R8, UR4, 0x2 ;  /* 0x0000000408067c11 */ /* 0x000fe2000f8e10ff */
[----:B0-----:R-:W-:Y:S01]  /*0150*/  @!P1 FFMA R9, R2, R12, R13 ;  /* 0x0000000c02099223 */ /* 0x001fe2000000000d */
[----:B-----5:R-:W-:-:S04]  /*0160*/  @!P1 IMAD.WIDE R2, R7, 0x4, R4 ;  /* 0x0000000407029825 */ /* 0x020fc800078e0204 */
[----:B------:R0:W-:Y:S04]  /*0170*/  STS [R6], R9 ;  /* 0x0000000906007388 */ /* 0x0001e80000000800 */
[----:B------:R0:W-:Y:S01]  /*0180*/  @!P1 STG.E desc[UR6][R2.64], R9 ;  /* 0x0000000902009986 */ /* 0x0001e2000c101906 */
[----:B------:R-:W-:Y:S06]  /*0190*/  BAR.SYNC.DEFER_BLOCKING 0x0 ;  /* 0x0000000000007b1d */ /* 0x000fec0000010000 */
[----:B------:R-:W-:Y:S05]  /*01a0*/  @!P2 BRA `(.L_x_4) ;  /* 0x00000000002ca947 */ /* 0x000fea0003800000 */
.L_x_5:
[----:B------:R-:W-:-:S04]  /*01b0*/  SHF.R.U32.HI R5, RZ, 0x1, R0 ;  /* 0x00000001ff057819 */ /* 0x000fc80000011600 */
[----:B------:R-:W-:-:S13]  /*01c0*/  ISETP.GE.U32.AND P1, PT, R8, R5, PT ;  /* 0x000000050800720c */ /* 0x000fda0003f26070 */
[----:B0-----:R-:W-:Y:S01]  /*01d0*/  @!P1 LEA R2, R5, R6, 0x2 ;  /* 0x0000000605029211 */ /* 0x001fe200078e10ff */
[----:B------:R-:W-:Y:S05]  /*01e0*/  @!P1 LDS R3, [R6] ;  /* 0x0000000006039984 */ /* 0x000fea0000000800 */
[----:B------:R-:W0:Y:S02]  /*01f0*/  @!P1 LDS R2, [R2] ;  /* 0x0000000002029984 */ /* 0x000e240000000800 */
[----:B0-----:R-:W-:-:S05]  /*0200*/  @!P1 FADD R3, R2, R3 ;  /* 0x0000000302039221 */ /* 0x001fca0000000000 */
[----:B------:R1:W-:Y:S01]  /*0210*/  @!P1 STS [R6], R3 ;  /* 0x0000000306009388 */ /* 0x0003e20000000800 */
[----:B------:R-:W-:Y:S01]  /*0220*/  BAR.SYNC.DEFER_BLOCKING 0x0 ;  /* 0x0000000000007b1d */ /* 0x000fe20000010000 */
[----:B------:R-:W-:Y:S02]  /*0230*/  ISETP.GT.U32.AND P1, PT, R0, 0x3, PT ;  /* 0x000000030000780c */ /* 0x000fe40003f24070 */
[----:B------:R-:W-:-:S11]  /*0240*/  MOV R0, R5 ;  /* 0x0000000500007202 */ /* 0x000fd60000000f00 */
[----:B-1----:R-:W-:Y:S05]  /*0250*/  @P1 BRA `(.L_x_5) ;  /* 0xfffffffc00d41947 */ /* 0x002fea000383ffff */
.L_x_4:
[----:B------:R-:W-:Y:S05]  /*0260*/  @P0 EXIT ;  /* 0x000000000000094d */ /* 0x000fea0003800000 */
[----:B------:R-:W1:Y:S01]  /*0270*/  S2UR UR5, SR_CgaCtaId ;  /* 0x00000000000579c3 */ /* 0x000e620000008800 */
[----:B------:R-:W-:-:S07]  /*0280*/  UMOV UR4, 0x400 ;  /* 0x0000040000047882 */ /* 0x000fce0000000000 */
[----:B0-----:R-:W0:Y:S01]  /*0290*/  LDC.64 R2, c[0x0][0x390] ;  /* 0x0000e400ff027b82 */ /* 0x001e220000000a00 */
[----:B-1----:R-:W-:Y:S01]  /*02a0*/  ULEA UR4, UR5, UR4, 0x18 ;  /* 0x0000000405047291 */ /* 0x002fe2000f8ec0ff */
[----:B0-----:R-:W-:-:S08]  /*02b0*/  IMAD.WIDE.U32 R2, R11, 0x4, R2 ;  /* 0x000000040b027825 */ /* 0x001fd000078e0002 */
[----:B------:R-:W0:Y:S04]  /*02c0*/  LDS R5, [UR4] ;  /* 0x00000004ff057984 */ /* 0x000e280008000800 */
[----:B0-----:R-:W-:Y:S01]  /*02d0*/  STG.E desc[UR6][R2.64], R5 ;  /* 0x0000000502007986 */ /* 0x001fe2000c101906 */
[----:B------:R-:W-:Y:S05]  /*02e0*/  EXIT ;  /* 0x000000000000794d */ /* 0x000fea0003800000 */
.L_x_6:
        /* <DEDUP_REMOVED lines=9> */
.L_x_10:


//--------------------- .text._Z14saxpy_constantPKfPfi --------------------------
	.section	.text._Z14saxpy_constantPKfPfi,"ax",@progbits
	.align	128
        .global         _Z14saxpy_constantPKfPfi
        .type           _Z14saxpy_constantPKfPfi,@function
        .size           _Z14saxpy_constantPKfPfi,(.L_x_11 - _Z14saxpy_constantPKfPfi)
        .other          _Z14saxpy_constantPKfPfi,@"STO_CUDA_ENTRY STV_DEFAULT"
_Z14saxpy_constantPKfPfi:
.text._Z14saxpy_constantPKfPfi:
[----:B------:R-:W-:Y:S01]  /*0000*/  LDC R1, c[0x0][0x37c] ;  /* 0x0000df00ff017b82 */ /* 0x000fe20000000800 */
[----:B------:R-:W0:Y:S07]  /*0010*/  S2R R0, SR_TID.X ;  /* 0x0000000000007919 */ /* 0x000e2e0000002100 */
[----:B------:R-:W0:Y:S01]  /*0020*/  S2UR UR4, SR_CTAID.X ;  /* 0x00000000000479c3 */ /* 0x000e220000002500 */
[----:B------:R-:W1:Y:S07]  /*0030*/  LDCU UR5, c[0x0][0x390] ;  /* 0x00007200ff0577ac */ /* 0x000e6e0008000800 */
[----:B------:R-:W0:Y:S02]  /*0040*/  LDC R7, c[0x0][0x360] ;  /* 0x0000d800ff077b82 */ /* 0x000e240000000800 */
[----:B0-----:R-:W-:-:S05]  /*0050*/  IMAD R7, R7, UR4, R0 ;  /* 0x0000000407077c24 */ /* 0x001fca000f8e0200 */
[----:B-1----:R-:W-:-:S13]  /*0060*/  ISETP.GE.AND P0, PT, R7, UR5, PT ;  /* 0x0000000507007c0c */ /* 0x002fda000bf06270 */
[----:B------:R-:W-:Y:S05]  /*0070*/  @P0 EXIT ;  /* 0x000000000000094d */ /* 0x000fea0003800000 */
[----:B------:R-:W0:Y:S01]  /*0080*/  LDC.64 R2, c[0x0][0x380] ;  /* 0x0000e000ff027b82 */ /* 0x000e220000000a00 */
[----:B------:R-:W1:Y:S07]  /*0090*/  LDCU.64 UR4, c[0x0][0x358] ;  /* 0x00006b00ff0477ac */ /* 0x000e6e0008000a00 */
[----:B------:R-:W2:Y:S08]  /*00a0*/  LDC.64 R4, c[0x0][0x388] ;  /* 0x0000e200ff047b82 */ /* 0x000eb00000000a00 */
[----:B------:R-:W3:Y:S01]  /*00b0*/  LDC.64 R8, c[0x3][RZ] ;  /* 0x00c00000ff087b82 */ /* 0x000ee20000000a00 */
[----:B0-----:R-:W-:-:S06]  /*00c0*/  IMAD.WIDE R2, R7, 0x4, R2 ;  /* 0x0000000407027825 */ /* 0x001fcc00078e0202 */
[----:B-1----:R-:W3:Y:S01]  /*00d0*/  LDG.E.CONSTANT R2, desc[UR4][R2.64] ;  /* 0x0000000402027981 */ /* 0x002ee2000c1e9900 */
[----:B--2---:R-:W-:-:S04]  /*00e0*/  IMAD.WIDE R4, R7, 0x4, R4 ;  /* 0x0000000407047825 */ /* 0x004fc800078e0204 */
[----:B---3--:R-:W-:-:S05]  /*00f0*/  FFMA R7, R2, R8, R9 ;  /* 0x0000000802077223 */ /* 0x008fca0000000009 */
[----:B------:R-:W-:Y:S01]  /*0100*/  STG.E desc[UR4][R4.64], R7 ;  /* 0x0000000704007986 */ /* 0x000fe2000c101904 */
[----:B------:R-:W-:Y:S05]  /*0110*/  EXIT ;  /* 0x000000000000794d */ /* 0x000fea0003800000 */
.L_x_7:
        /* <DEDUP_REMOVED lines=14> */
.L_x_11:


//--------------------- .text._Z12saxpy_globalPKfPfiff --------------------------
	.section	.text._Z12saxpy_globalPKfPfiff,"ax",@progbits
	.align	128
        .global         _Z12saxpy_globalPKfPfiff
        .type           _Z12saxpy_globalPKfPfiff,@function
        .size           _Z12saxpy_globalPKfPfiff,(.L_x_12 - _Z12saxpy_globalPKfPfiff)
        .other          _Z12saxpy_globalPKfPfiff,@"STO_CUDA_ENTRY STV_DEFAULT"
_Z12saxpy_globalPKfPfiff:
.text._Z12saxpy_globalPKfPfiff:
        /* <DEDUP_REMOVED lines=9> */
[----:B------:R-:W1:Y:S01]  /*0090*/  LDCU.64 UR4, c[0x0][0x358] ;  /* 0x00006b00ff0477ac */ /* 0x000e620008000a00 */
[----:B------:R-:W2:Y:S06]  /*00a0*/  LDCU UR6, c[0x0][0x394] ;  /* 0x00007280ff0677ac */ /* 0x000eac0008000800 */
[----:B------:R-:W3:Y:S08]  /*00b0*/  LDC.64 R4, c[0x0][0x388] ;  /* 0x0000e200ff047b82 */ /* 0x000ef00000000a00 */
[----:B------:R-:W2:Y:S01]  /*00c0*/  LDC R9, c[0x0][0x398] ;  /* 0x0000e600ff097b82 */ /* 0x000ea20000000800 */
[----:B0-----:R-:W-:-:S06]  /*00d0*/  IMAD.WIDE R2, R7, 0x4, R2 ;  /* 0x0000000407027825 */ /* 0x001fcc00078e0202 */
[----:B-1----:R-:W2:Y:S01]  /*00e0*/  LDG.E.CONSTANT R2, desc[UR4][R2.64] ;  /* 0x0000000402027981 */ /* 0x002ea2000c1e9900 */
[----:B---3--:R-:W-:-:S04]  /*00f0*/  IMAD.WIDE R4, R7, 0x4, R4 ;  /* 0x0000000407047825 */ /* 0x008fc800078e0204 */
[----:B--2---:R-:W-:-:S05]  /*0100*/  FFMA R7, R2, UR6, R9 ;  /* 0x0000000602077c23 */ /* 0x004fca0008000009 */
[----:B------:R-:W-:Y:S01]  /*0110*/  STG.E desc[UR4][R4.64], R7 ;  /* 0x0000000704007986 */ /* 0x000fe2000c101904 */
[----:B------:R-:W-:Y:S05]  /*0120*/  EXIT ;  /* 0x000000000000794d */ /* 0x000fea0003800000 */
.L_x_8:
        /* <DEDUP_REMOVED lines=13> */
.L_x_12:


//--------------------- .nv.shared._Z15finalize_reducePKfPfi --------------------------
	.section	.nv.shared._Z15finalize_reducePKfPfi,"aw",@nobits
	.sectionflags	@""
	.align	16
	.zero		1024


//--------------------- .nv.shared.reserved.0     --------------------------
	.section	.nv.shared.reserved.0,"aw",@nobits
	.weak		__nv_reservedSMEM_offset_0_alias
	.size		__nv_reservedSMEM_offset_0_alias, 0, 64
	.other		__nv_reservedSMEM_offset_0_alias,@"STO_CUDA_RESERVED_SHARED STV_DEFAULT"
__nv_reservedSMEM_offset_0_alias:
	.zero		0
	.zero		64


//--------------------- .nv.shared._Z12saxpy_sharedPKfPfS1_i --------------------------
	.section	.nv.shared._Z12saxpy_sharedPKfPfS1_i,"aw",@nobits
	.sectionflags	@""
	.align	16
	.zero		1024


//--------------------- .nv.shared._Z14saxpy_constantPKfPfi --------------------------
	.section	.nv.shared._Z14saxpy_constantPKfPfi,"aw",@nobits
	.sectionflags	@""
	.align	16
	.zero		1024


//--------------------- .nv.shared._Z12saxpy_globalPKfPfiff --------------------------
	.section	.nv.shared._Z12saxpy_globalPKfPfiff,"aw",@nobits
	.sectionflags	@""
	.align	16
	.zero		1024


//--------------------- .nv.constant0._Z15finalize_reducePKfPfi --------------------------
	.section	.nv.constant0._Z15finalize_reducePKfPfi,"a",@progbits
	.sectionflags	@""
	.align	4
.nv.constant0._Z15finalize_reducePKfPfi:
	.zero		916


//--------------------- .nv.constant0._Z12saxpy_sharedPKfPfS1_i --------------------------
	.section	.nv.constant0._Z12saxpy_sharedPKfPfS1_i,"a",@progbits
	.sectionflags	@""
	.align	4
.nv.constant0._Z12saxpy_sharedPKfPfS1_i:
	.zero		924


//--------------------- .nv.constant0._Z14saxpy_constantPKfPfi --------------------------
	.section	.nv.constant0._Z14saxpy_constantPKfPfi,"a",@progbits
	.sectionflags	@""
	.align	4
.nv.constant0._Z14saxpy_constantPKfPfi:
	.zero		916


//--------------------- .nv.constant0._Z12saxpy_globalPKfPfiff --------------------------
	.section	.nv.constant0._Z12saxpy_globalPKfPfiff,"a",@progbits
	.sectionflags	@""
	.align	4
.nv.constant0._Z12saxpy_globalPKfPfiff:
	.zero		924


//--------------------- SYMBOLS --------------------------

	.type		.nv.reservedSmem.offset0,@object
	.size		.nv.reservedSmem.offset0,0x4
	.type		.nv.reservedSmem.cap,@object
	.size		.nv.reservedSmem.cap,0x4
